//
// Generated by NVIDIA NVVM Compiler
//
// Compiler Build ID: CL-36424714
// Cuda compilation tools, release 13.0, V13.0.88
// Based on NVVM 20.0.0
//

.version 9.0
.target sm_100
.address_size 64

	// .globl	_Z23_QScint_generate_kernelP17curandStateXORWOWyPfj
.global .align 4 .b8 precalc_xorwow_matrix[102400];
.global .align 4 .b8 precalc_xorwow_offset_matrix[102400];
.global .align 4 .b8 mrg32k3aM1[2304];
.global .align 4 .b8 mrg32k3aM2[2304];
.global .align 4 .b8 mrg32k3aM1SubSeq[2016];
.global .align 4 .b8 mrg32k3aM2SubSeq[2016];
.global .align 4 .b8 mrg32k3aM1Seq[2304];
.global .align 4 .b8 mrg32k3aM2Seq[2304];
.const .align 8 .b8 __cr_lgamma_table[72];

.visible .entry _Z23_QScint_generate_kernelP17curandStateXORWOWyPfj(
	.param .u64 .ptr .align 1 _Z23_QScint_generate_kernelP17curandStateXORWOWyPfj_param_0,
	.param .u64 _Z23_QScint_generate_kernelP17curandStateXORWOWyPfj_param_1,
	.param .u64 .ptr .align 1 _Z23_QScint_generate_kernelP17curandStateXORWOWyPfj_param_2,
	.param .u32 _Z23_QScint_generate_kernelP17curandStateXORWOWyPfj_param_3
)
{
	.reg .pred 	%p<2>;
	.reg .b32 	%r<21>;
	.reg .b32 	%f<8>;
	.reg .b64 	%rd<10>;

	ld.param.u64 	%rd1, [_Z23_QScint_generate_kernelP17curandStateXORWOWyPfj_param_0];
	ld.param.u64 	%rd2, [_Z23_QScint_generate_kernelP17curandStateXORWOWyPfj_param_1];
	ld.param.u64 	%rd3, [_Z23_QScint_generate_kernelP17curandStateXORWOWyPfj_param_2];
	ld.param.u32 	%r2, [_Z23_QScint_generate_kernelP17curandStateXORWOWyPfj_param_3];
	mov.u32 	%r3, %ctaid.x;
	mov.u32 	%r4, %ntid.x;
	mov.u32 	%r5, %tid.x;
	mad.lo.s32 	%r1, %r3, %r4, %r5;
	setp.ge.u32 	%p1, %r1, %r2;
	@%p1 bra 	$L__BB0_2;
	cvta.to.global.u64 	%rd4, %rd1;
	cvta.to.global.u64 	%rd5, %rd3;
	mul.wide.s32 	%rd6, %r1, 48;
	add.s64 	%rd7, %rd4, %rd6;
	ld.global.v2.u32 	{%r6, %r7}, [%rd7];
	shr.u32 	%r8, %r7, 2;
	xor.b32  	%r9, %r8, %r7;
	ld.global.v2.u32 	{%r10, %r11}, [%rd7+8];
	ld.global.v2.u32 	{%r12, %r13}, [%rd7+16];
	st.global.v2.u32 	[%rd7+8], {%r11, %r12};
	shl.b32 	%r14, %r13, 4;
	shl.b32 	%r15, %r9, 1;
	xor.b32  	%r16, %r15, %r14;
	xor.b32  	%r17, %r16, %r9;
	xor.b32  	%r18, %r17, %r13;
	st.global.v2.u32 	[%rd7+16], {%r13, %r18};
	add.s32 	%r19, %r6, 362437;
	st.global.v2.u32 	[%rd7], {%r19, %r10};
	add.s32 	%r20, %r18, %r19;
	cvt.rn.f32.u32 	%f1, %r20;
	fma.rn.f32 	%f2, %f1, 0f2F800000, 0f2F000000;
	mov.f32 	%f3, 0f00000000;
	tex.2d.v4.f32.f32 	{%f4, %f5, %f6, %f7}, [%rd2, {%f2, %f3}];
	mul.wide.s32 	%rd8, %r1, 4;
	add.s64 	%rd9, %rd5, %rd8;
	st.global.f32 	[%rd9], %f4;
$L__BB0_2:
	ret;

}


// ===== COMPILED SASS (sm_100) =====

	.target	sm_100

	.elftype	@"ET_EXEC"


//--------------------- .note.nv.tkinfo           --------------------------
	.section	.note.nv.tkinfo,"",@"SHT_NOTE"
	.sectionflags	@"SHF_NOTE_NV_TKINFO"
	.tkinfo
        /*0018*/ 	.word	0x00000002
        /*0030*/ 	.string	""
        /*0030*/ 	.string	"ptxas"
        /*0030*/ 	.string	"Cuda compilation tools, release 13.0, V13.0.88"
        /*0030*/ 	.string	"Build cuda_13.0.r13.0/compiler.36424714_0"
        /*0030*/ 	.string	"-arch sm_100 -m 64 "



//--------------------- .note.nv.cuinfo           --------------------------
	.section	.note.nv.cuinfo,"",@"SHT_NOTE"
	.sectionflags	@"SHF_NOTE_NV_CUINFO"
        /*0018*/ 	.short	0x0002
        /*001a*/ 	.short	0x0064
        /*001c*/ 	.short	0x0082
	.zero		2


//--------------------- .nv.info                  --------------------------
	.section	.nv.info,"",@"SHT_CUDA_INFO"
	.align	4


	//----- nvinfo : EIATTR_REGCOUNT
	.align		4
        /*0000*/ 	.byte	0x04, 0x2f
        /*0002*/ 	.short	(.L_10 - .L_9)
	.align		4
.L_9:
        /*0004*/ 	.word	index@(_Z23_QScint_generate_kernelP17curandStateXORWOWyPfj)
        /*0008*/ 	.word	0x00000016


	//----- nvinfo : EIATTR_FRAME_SIZE
	.align		4
.L_10:
        /*000c*/ 	.byte	0x04, 0x11
        /*000e*/ 	.short	(.L_12 - .L_11)
	.align		4
.L_11:
        /*0010*/ 	.word	index@(_Z23_QScint_generate_kernelP17curandStateXORWOWyPfj)
        /*0014*/ 	.word	0x00000000


	//----- nvinfo : EIATTR_MIN_STACK_SIZE
	.align		4
.L_12:
        /*0018*/ 	.byte	0x04, 0x12
        /*001a*/ 	.short	(.L_14 - .L_13)
	.align		4
.L_13:
        /*001c*/ 	.word	index@(_Z23_QScint_generate_kernelP17curandStateXORWOWyPfj)
        /*0020*/ 	.word	0x00000000
.L_14:


//--------------------- .nv.compat                --------------------------
	.section	.nv.compat,"",@"SHT_CUDA_COMPAT_INFO"
	.align	4
        /*0000*/ 	.byte	0x02, 0x09, 0x00, 0x00, 0x02, 0x02, 0x02, 0x00, 0x02, 0x05, 0x05, 0x00, 0x03, 0x07, 0x01, 0x01
        /*0010*/ 	.byte	0x02, 0x03, 0x00, 0x00, 0x02, 0x06, 0x01, 0x00, 0x04, 0x0b, 0x08, 0x00, 0x09, 0x00, 0x00, 0x00
        /*0020*/ 	.byte	0x00, 0x00, 0x00, 0x00


//--------------------- .nv.info._Z23_QScint_generate_kernelP17curandStateXORWOWyPfj --------------------------
	.section	.nv.info._Z23_QScint_generate_kernelP17curandStateXORWOWyPfj,"",@"SHT_CUDA_INFO"
	.sectionflags	@""
	.align	4


	//----- nvinfo : EIATTR_CUDA_API_VERSION
	.align		4
        /*0000*/ 	.byte	0x04, 0x37
        /*0002*/ 	.short	(.L_16 - .L_15)
.L_15:
        /*0004*/ 	.word	0x00000082


	//----- nvinfo : EIATTR_KPARAM_INFO
	.align		4
.L_16:
        /*0008*/ 	.byte	0x04, 0x17
        /*000a*/ 	.short	(.L_18 - .L_17)
.L_17:
        /*000c*/ 	.word	0x00000000
        /*0010*/ 	.short	0x0003
        /*0012*/ 	.short	0x0018
        /*0014*/ 	.byte	0x00, 0xf0, 0x11, 0x00


	//----- nvinfo : EIATTR_KPARAM_INFO
	.align		4
.L_18:
        /*0018*/ 	.byte	0x04, 0x17
        /*001a*/ 	.short	(.L_20 - .L_19)
.L_19:
        /*001c*/ 	.word	0x00000000
        /*0020*/ 	.short	0x0002
        /*0022*/ 	.short	0x0010
        /*0024*/ 	.byte	0x00, 0xf5, 0x21, 0x00


	//----- nvinfo : EIATTR_KPARAM_INFO
	.align		4
.L_20:
        /*0028*/ 	.byte	0x04, 0x17
        /*002a*/ 	.short	(.L_22 - .L_21)
.L_21:
        /*002c*/ 	.word	0x00000000
        /*0030*/ 	.short	0x0001
        /*0032*/ 	.short	0x0008
        /*0034*/ 	.byte	0x00, 0xf0, 0x21, 0x00


	//----- nvinfo : EIATTR_KPARAM_INFO
	.align		4
.L_22:
        /*0038*/ 	.byte	0x04, 0x17
        /*003a*/ 	.short	(.L_24 - .L_23)
.L_23:
        /*003c*/ 	.word	0x00000000
        /*0040*/ 	.short	0x0000
        /*0042*/ 	.short	0x0000
        /*0044*/ 	.byte	0x00, 0xf5, 0x21, 0x00


	//----- nvinfo : EIATTR_SPARSE_MMA_MASK
	.align		4
.L_24:
        /*0048*/ 	.byte	0x03, 0x50
        /*004a*/ 	.short	0x0000


	//----- nvinfo : EIATTR_MAXREG_COUNT
	.align		4
        /*004c*/ 	.byte	0x03, 0x1b
        /*004e*/ 	.short	0x00ff


	//----- nvinfo : EIATTR_MERCURY_ISA_VERSION
	.align		4
        /*0050*/ 	.byte	0x03, 0x5f
        /*0052*/ 	.short	0x0101


	//----- nvinfo : EIATTR_VRC_CTA_INIT_COUNT
	.align		4
        /*0054*/ 	.byte	0x02, 0x4a
	.zero		1
	.zero		1


	//----- nvinfo : EIATTR_EXIT_INSTR_OFFSETS
	.align		4
        /*0058*/ 	.byte	0x04, 0x1c
        /*005a*/ 	.short	(.L_26 - .L_25)


	//   ....[0]....
.L_25:
        /*005c*/ 	.word	0x00000070


	//   ....[1]....
        /*0060*/ 	.word	0x00000280


	//----- nvinfo : EIATTR_CBANK_PARAM_SIZE
	.align		4
.L_26:
        /*0064*/ 	.byte	0x03, 0x19
        /*0066*/ 	.short	0x001c


	//----- nvinfo : EIATTR_PARAM_CBANK
	.align		4
        /*0068*/ 	.byte	0x04, 0x0a
        /*006a*/ 	.short	(.L_28 - .L_27)
	.align		4
.L_27:
        /*006c*/ 	.word	index@(.nv.constant0._Z23_QScint_generate_kernelP17curandStateXORWOWyPfj)
        /*0070*/ 	.short	0x0380
        /*0072*/ 	.short	0x001c


	//----- nvinfo : EIATTR_SW_WAR
	.align		4
.L_28:
        /*0074*/ 	.byte	0x04, 0x36
        /*0076*/ 	.short	(.L_30 - .L_29)
.L_29:
        /*0078*/ 	.word	0x00000008
.L_30:


//--------------------- .nv.callgraph             --------------------------
	.section	.nv.callgraph,"",@"SHT_CUDA_CALLGRAPH"
	.align	4
	.sectionentsize	8
	.align		4
        /*0000*/ 	.word	0x00000000
	.align		4
        /*0004*/ 	.word	0xffffffff
	.align		4
        /*0008*/ 	.word	0x00000000
	.align		4
        /*000c*/ 	.word	0xfffffffe
	.align		4
        /*0010*/ 	.word	0x00000000
	.align		4
        /*0014*/ 	.word	0xfffffffd
	.align		4
        /*0018*/ 	.word	0x00000000
	.align		4
        /*001c*/ 	.word	0xfffffffc


//--------------------- .nv.constant4             --------------------------
	.section	.nv.constant4,"a",@progbits
	.align	8
	.align		8
.nv.constant4:
        /*0000*/ 	.dword	precalc_xorwow_matrix
	.align		8
        /*0008*/ 	.dword	precalc_xorwow_offset_matrix
	.align		8
        /*0010*/ 	.dword	mrg32k3aM1
	.align		8
        /*0018*/ 	.dword	mrg32k3aM2
	.align		8
        /*0020*/ 	.dword	mrg32k3aM1SubSeq
	.align		8
        /*0028*/ 	.dword	mrg32k3aM2SubSeq
	.align		8
        /*0030*/ 	.dword	mrg32k3aM1Seq
	.align		8
        /*0038*/ 	.dword	mrg32k3aM2Seq


//--------------------- .nv.constant3             --------------------------
	.section	.nv.constant3,"a",@progbits
	.align	8
.nv.constant3:
	.type		__cr_lgamma_table,@object
	.size		__cr_lgamma_table,(.L_8 - __cr_lgamma_table)
__cr_lgamma_table:
        /*0000*/ 	.byte	0x00, 0x00, 0x00, 0x00, 0x00, 0x00, 0x00, 0x00, 0x00, 0x00, 0x00, 0x00, 0x00, 0x00, 0x00, 0x00
        /*0010*/ 	.byte	0xef, 0x39, 0xfa, 0xfe, 0x42, 0x2e, 0xe6, 0x3f, 0x02, 0x20, 0x2a, 0xfa, 0x0b, 0xab, 0xfc, 0x3f
        /*0020*/ 	.byte	0xf9, 0x2c, 0x92, 0x7c, 0xa7, 0x6c, 0x09, 0x40, 0xc9, 0x79, 0x44, 0x3c, 0x64, 0x26, 0x13, 0x40
        /*0030*/ 	.byte	0xca, 0x01, 0xcf, 0x3a, 0x27, 0x51, 0x1a, 0x40, 0x30, 0xcc, 0x2d, 0xf3, 0xe1, 0x0c, 0x21, 0x40
        /*0040*/ 	.byte	0x0d, 0xb7, 0xfc, 0x82, 0x8e, 0x35, 0x25, 0x40
.L_8:


//--------------------- .text._Z23_QScint_generate_kernelP17curandStateXORWOWyPfj --------------------------
	.section	.text._Z23_QScint_generate_kernelP17curandStateXORWOWyPfj,"ax",@progbits
	.align	128
        .global         _Z23_QScint_generate_kernelP17curandStateXORWOWyPfj
        .type           _Z23_QScint_generate_kernelP17curandStateXORWOWyPfj,@function
        .size           _Z23_QScint_generate_kernelP17curandStateXORWOWyPfj,(.L_x_1 - _Z23_QScint_generate_kernelP17curandStateXORWOWyPfj)
        .other          _Z23_QScint_generate_kernelP17curandStateXORWOWyPfj,@"STO_CUDA_ENTRY STV_DEFAULT"
_Z23_QScint_generate_kernelP17curandStateXORWOWyPfj:
.text._Z23_QScint_generate_kernelP17curandStateXORWOWyPfj:
[----:B------:R-:W-:Y:S01]  /*0000*/  LDC R1, c[0x0][0x37c] ;  /* 0x0000df00ff017b82 */ /* 0x000fe20000000800 */
[----:B------:R-:W0:Y:S07]  /*0010*/  S2R R3, SR_TID.X ;  /* 0x0000000000037919 */ /* 0x000e2e0000002100 */
[----:B------:R-:W0:Y:S01]  /*0020*/  S2UR UR4, SR_CTAID.X ;  /* 0x00000000000479c3 */ /* 0x000e220000002500 */
[----:B------:R-:W1:Y:S07]  /*0030*/  LDCU UR5, c[0x0][0x398] ;  /* 0x00007300ff0577ac */ /* 0x000e6e0008000800 */
[----:B------:R-:W0:Y:S02]  /*0040*/  LDC R0, c[0x0][0x360] ;  /* 0x0000d800ff007b82 */ /* 0x000e240000000800 */
[----:B0-----:R-:W-:-:S05]  /*0050*/  IMAD R0, R0, UR4, R3 ;  /* 0x0000000400007c24 */ /* 0x001fca000f8e0203 */
[----:B-1----:R-:W-:-:S13]  /*0060*/  ISETP.GE.U32.AND P0, PT, R0, UR5, PT ;  /* 0x0000000500007c0c */ /* 0x002fda000bf06070 */
[----:B------:R-:W-:Y:S05]  /*0070*/  @P0 EXIT ;  /* 0x000000000000094d */ /* 0x000fea0003800000 */
[----:B------:R-:W0:Y:S01]  /*0080*/  LDC.64 R2, c[0x0][0x380] ;  /* 0x0000e000ff027b82 */ /* 0x000e220000000a00 */
[----:B------:R-:W1:Y:S01]  /*0090*/  LDCU.64 UR6, c[0x0][0x358] ;  /* 0x00006b00ff0677ac */ /* 0x000e620008000a00 */
[----:B0-----:R-:W-:-:S05]  /*00a0*/  IMAD.WIDE R2, R0, 0x30, R2 ;  /* 0x0000003000027825 */ /* 0x001fca00078e0202 */
[----:B-1----:R-:W2:Y:S04]  /*00b0*/  LDG.E.64 R6, desc[UR6][R2.64] ;  /* 0x0000000602067981 */ /* 0x002ea8000c1e1b00 */
[----:B------:R-:W3:Y:S01]  /*00c0*/  LDG.E.64 R4, desc[UR6][R2.64+0x10] ;  /* 0x0000100602047981 */ /* 0x000ee2000c1e1b00 */
[----:B------:R-:W0:Y:S01]  /*00d0*/  LDCU UR4, c[0x0][0x388] ;  /* 0x00007100ff0477ac */ /* 0x000e220008000800 */
[----:B------:R-:W-:Y:S02]  /*00e0*/  IMAD.MOV.U32 R14, RZ, RZ, 0x2f800000 ;  /* 0x2f800000ff0e7424 */ /* 0x000fe400078e00ff */
[----:B------:R-:W-:Y:S02]  /*00f0*/  HFMA2 R16, -RZ, RZ, -3, 0 ;  /* 0xc2000000ff107431 */ /* 0x000fe400000001ff */
[----:B------:R-:W-:Y:S01]  /*0100*/  IMAD.MOV.U32 R15, RZ, RZ, RZ ;  /* 0x000000ffff0f7224 */ /* 0x000fe200078e00ff */
[----:B------:R-:W-:Y:S01]  /*0110*/  UMOV UR5, URZ ;  /* 0x000000ff00057c82 */ /* 0x000fe20008000000 */
[----:B--2---:R-:W-:Y:S01]  /*0120*/  SHF.R.U32.HI R8, RZ, 0x2, R7 ;  /* 0x00000002ff087819 */ /* 0x004fe20000011607 */
[----:B------:R-:W-:-:S03]  /*0130*/  VIADD R6, R6, 0x587c5 ;  /* 0x000587c506067836 */ /* 0x000fc60000000000 */
[----:B------:R-:W-:Y:S01]  /*0140*/  LOP3.LUT R8, R8, R7, RZ, 0x3c, !PT ;  /* 0x0000000708087212 */ /* 0x000fe200078e3cff */
[----:B---3--:R-:W-:-:S03]  /*0150*/  IMAD.SHL.U32 R7, R5, 0x10, RZ ;  /* 0x0000001005077824 */ /* 0x008fc600078e00ff */
[----:B------:R-:W-:-:S04]  /*0160*/  SHF.L.U32 R9, R8, 0x1, RZ ;  /* 0x0000000108097819 */ /* 0x000fc800000006ff */
[----:B------:R-:W-:-:S04]  /*0170*/  LOP3.LUT R8, R8, R9, R7, 0x96, !PT ;  /* 0x0000000908087212 */ /* 0x000fc800078e9607 */
[----:B------:R-:W-:-:S04]  /*0180*/  LOP3.LUT R9, R8, R5, RZ, 0x3c, !PT ;  /* 0x0000000508097212 */ /* 0x000fc800078e3cff */
[----:B------:R-:W-:-:S04]  /*0190*/  IADD3 R7, PT, PT, R9, R6, RZ ;  /* 0x0000000609077210 */ /* 0x000fc80007ffe0ff */
[----:B------:R-:W-:-:S05]  /*01a0*/  I2FP.F32.U32 R7, R7 ;  /* 0x0000000700077245 */ /* 0x000fca0000201000 */
[----:B------:R-:W-:-:S04]  /*01b0*/  FFMA R14, R7, R14, 1.1641532182693481445e-10 ;  /* 0x2f000000070e7423 */ /* 0x000fc8000000000e */
[----:B0-----:R-:W5:Y:S01]  /*01c0*/  TEX.LL RZ, R15, R14, R16, UR4, 2D, 0x1 ;  /* 0x28ff04100e0f7f60 */ /* 0x001f6200089e01ff */
[----:B------:R-:W2:Y:S01]  /*01d0*/  LDG.E.64 R12, desc[UR6][R2.64+0x8] ;  /* 0x00000806020c7981 */ /* 0x000ea2000c1e1b00 */
[----:B------:R-:W0:Y:S01]  /*01e0*/  LDC.64 R10, c[0x0][0x390] ;  /* 0x0000e400ff0a7b82 */ /* 0x000e220000000a00 */
[----:B------:R-:W-:Y:S01]  /*01f0*/  MOV R19, R4 ;  /* 0x0000000400137202 */ /* 0x000fe20000000f00 */
[----:B------:R-:W-:-:S05]  /*0200*/  IMAD.MOV.U32 R8, RZ, RZ, R5 ;  /* 0x000000ffff087224 */ /* 0x000fca00078e0005 */
[----:B------:R-:W-:Y:S01]  /*0210*/  STG.E.64 desc[UR6][R2.64+0x10], R8 ;  /* 0x0000100802007986 */ /* 0x000fe2000c101b06 */
[----:B0-----:R-:W-:Y:S01]  /*0220*/  IMAD.WIDE R4, R0, 0x4, R10 ;  /* 0x0000000400047825 */ /* 0x001fe200078e020a */
[----:B--2---:R-:W-:-:S03]  /*0230*/  MOV R18, R13 ;  /* 0x0000000d00127202 */ /* 0x004fc60000000f00 */
[----:B------:R-:W-:Y:S02]  /*0240*/  IMAD.MOV.U32 R7, RZ, RZ, R12 ;  /* 0x000000ffff077224 */ /* 0x000fe400078e000c */
[----:B------:R-:W-:Y:S04]  /*0250*/  STG.E.64 desc[UR6][R2.64+0x8], R18 ;  /* 0x0000081202007986 */ /* 0x000fe8000c101b06 */
[----:B------:R-:W-:Y:S04]  /*0260*/  STG.E.64 desc[UR6][R2.64], R6 ;  /* 0x0000000602007986 */ /* 0x000fe8000c101b06 */
[----:B-----5:R-:W-:Y:S01]  /*0270*/  STG.E desc[UR6][R4.64], R15 ;  /* 0x0000000f04007986 */ /* 0x020fe2000c101906 */
[----:B------:R-:W-:Y:S05]  /*0280*/  EXIT ;  /* 0x000000000000794d */ /* 0x000fea0003800000 */
.L_x_0:
[----:B------:R-:W-:-:S00]  /*0290*/  BRA `(.L_x_0) ;  /* 0xfffffffc00fc7947 */ /* 0x000fc0000383ffff */
[----:B------:R-:W-:-:S00]  /*02a0*/  NOP ;  /* 0x0000000000007918 */ /* 0x000fc00000000000 */
        /* <DEDUP_REMOVED lines=13> */
.L_x_1:


//--------------------- .nv.global.init           --------------------------
	.section	.nv.global.init,"aw",@progbits
	.align	4
.nv.global.init:
	.type		mrg32k3aM1SubSeq,@object
	.size		mrg32k3aM1SubSeq,(mrg32k3aM2SubSeq - mrg32k3aM1SubSeq)
mrg32k3aM1SubSeq:
        /*0000*/ 	.byte	0x0b, 0xcc, 0xee, 0x04, 0x73, 0x29, 0x8b, 0x6f, 0xf6, 0x53, 0x03, 0xf6, 0x23, 0xf6, 0xea, 0xda
        /* <DEDUP_REMOVED lines=125> */
	.type		mrg32k3aM2SubSeq,@object
	.size		mrg32k3aM2SubSeq,(mrg32k3aM1 - mrg32k3aM2SubSeq)
mrg32k3aM2SubSeq:
        /* <DEDUP_REMOVED lines=126> */
	.type		mrg32k3aM1,@object
	.size		mrg32k3aM1,(mrg32k3aM1Seq - mrg32k3aM1)
mrg32k3aM1:
        /* <DEDUP_REMOVED lines=144> */
	.type		mrg32k3aM1Seq,@object
	.size		mrg32k3aM1Seq,(mrg32k3aM2 - mrg32k3aM1Seq)
mrg32k3aM1Seq:
        /* <DEDUP_REMOVED lines=144> */
	.type		mrg32k3aM2,@object
	.size		mrg32k3aM2,(mrg32k3aM2Seq - mrg32k3aM2)
mrg32k3aM2:
        /* <DEDUP_REMOVED lines=144> */
	.type		mrg32k3aM2Seq,@object
	.size		mrg32k3aM2Seq,(precalc_xorwow_matrix - mrg32k3aM2Seq)
mrg32k3aM2Seq:
        /* <DEDUP_REMOVED lines=144> */
	.type		precalc_xorwow_matrix,@object
	.size		precalc_xorwow_matrix,(precalc_xorwow_offset_matrix - precalc_xorwow_matrix)
precalc_xorwow_matrix:
        /* <DEDUP_REMOVED lines=6400> */
	.type		precalc_xorwow_offset_matrix,@object
	.size		precalc_xorwow_offset_matrix,(.L_1 - precalc_xorwow_offset_matrix)
precalc_xorwow_offset_matrix:
        /* <DEDUP_REMOVED lines=6400> */
.L_1:


//--------------------- .nv.shared.reserved.0     --------------------------
	.section	.nv.shared.reserved.0,"aw",@nobits
	.weak		__nv_reservedSMEM_offset_0_alias
	.size		__nv_reservedSMEM_offset_0_alias, 0, 64
	.other		__nv_reservedSMEM_offset_0_alias,@"STO_CUDA_RESERVED_SHARED STV_DEFAULT"
__nv_reservedSMEM_offset_0_alias:
	.zero		0
	.zero		64


//--------------------- .nv.constant0._Z23_QScint_generate_kernelP17curandStateXORWOWyPfj --------------------------
	.section	.nv.constant0._Z23_QScint_generate_kernelP17curandStateXORWOWyPfj,"a",@progbits
	.sectionflags	@""
	.align	4
.nv.constant0._Z23_QScint_generate_kernelP17curandStateXORWOWyPfj:
	.zero		924


//--------------------- SYMBOLS --------------------------

	.type		.nv.reservedSmem.offset0,@object
	.size		.nv.reservedSmem.offset0,0x4
